//
// Generated by NVIDIA NVVM Compiler
//
// Compiler Build ID: CL-36424714
// Cuda compilation tools, release 13.0, V13.0.88
// Based on NVVM 20.0.0
//

.version 9.0
.target sm_100
.address_size 64

	// .globl	_Z12hello_kernelv
.extern .func  (.param .b32 func_retval0) vprintf
(
	.param .b64 vprintf_param_0,
	.param .b64 vprintf_param_1
)
;
.global .align 1 .b8 $str[30] = {72, 101, 108, 108, 111, 44, 32, 87, 111, 114, 108, 100, 32, 102, 114, 111, 109, 32, 116, 104, 114, 101, 97, 100, 32, 37, 100, 33, 10};

.visible .entry _Z12hello_kernelv()
{
	.local .align 8 .b8 	__local_depot0[8];
	.reg .b64 	%SP;
	.reg .b64 	%SPL;
	.reg .b32 	%r<4>;
	.reg .b64 	%rd<5>;

	mov.u64 	%SPL, __local_depot0;
	cvta.local.u64 	%SP, %SPL;
	add.u64 	%rd1, %SP, 0;
	add.u64 	%rd2, %SPL, 0;
	mov.u32 	%r1, %ctaid.x;
	st.local.u32 	[%rd2], %r1;
	mov.u64 	%rd3, $str;
	cvta.global.u64 	%rd4, %rd3;
	{ // callseq 0, 0
	.param .b64 param0;
	st.param.b64 	[param0], %rd4;
	.param .b64 param1;
	st.param.b64 	[param1], %rd1;
	.param .b32 retval0;
	call.uni (retval0), 
	vprintf, 
	(
	param0, 
	param1
	);
	ld.param.b32 	%r2, [retval0];
	} // callseq 0
	ret;

}


// ===== COMPILED SASS (sm_100) =====

	.target	sm_100

	.elftype	@"ET_EXEC"


//--------------------- .note.nv.tkinfo           --------------------------
	.section	.note.nv.tkinfo,"",@"SHT_NOTE"
	.sectionflags	@"SHF_NOTE_NV_TKINFO"
	.tkinfo
        /*0018*/ 	.word	0x00000002
        /*0030*/ 	.string	""
        /*0030*/ 	.string	"ptxas"
        /*0030*/ 	.string	"Cuda compilation tools, release 13.0, V13.0.88"
        /*0030*/ 	.string	"Build cuda_13.0.r13.0/compiler.36424714_0"
        /*0030*/ 	.string	"-arch sm_100 -m 64 "



//--------------------- .note.nv.cuinfo           --------------------------
	.section	.note.nv.cuinfo,"",@"SHT_NOTE"
	.sectionflags	@"SHF_NOTE_NV_CUINFO"
        /*0018*/ 	.short	0x0002
        /*001a*/ 	.short	0x0064
        /*001c*/ 	.short	0x0082
	.zero		2


//--------------------- .nv.info                  --------------------------
	.section	.nv.info,"",@"SHT_CUDA_INFO"
	.align	4


	//----- nvinfo : EIATTR_REGCOUNT
	.align		4
        /*0000*/ 	.byte	0x04, 0x2f
        /*0002*/ 	.short	(.L_2 - .L_1)
	.align		4
.L_1:
        /*0004*/ 	.word	index@(_Z12hello_kernelv)
        /*0008*/ 	.word	0x00000018


	//----- nvinfo : EIATTR_FRAME_SIZE
	.align		4
.L_2:
        /*000c*/ 	.byte	0x04, 0x11
        /*000e*/ 	.short	(.L_4 - .L_3)
	.align		4
.L_3:
        /*0010*/ 	.word	index@(_Z12hello_kernelv)
        /*0014*/ 	.word	0x00000008


	//----- nvinfo : EIATTR_MIN_STACK_SIZE
	.align		4
.L_4:
        /*0018*/ 	.byte	0x04, 0x12
        /*001a*/ 	.short	(.L_6 - .L_5)
	.align		4
.L_5:
        /*001c*/ 	.word	index@(_Z12hello_kernelv)
        /*0020*/ 	.word	0x00000008
.L_6:


//--------------------- .nv.compat                --------------------------
	.section	.nv.compat,"",@"SHT_CUDA_COMPAT_INFO"
	.align	4
        /*0000*/ 	.byte	0x02, 0x09, 0x00, 0x00, 0x02, 0x02, 0x01, 0x00, 0x02, 0x05, 0x05, 0x00, 0x03, 0x07, 0x01, 0x01
        /*0010*/ 	.byte	0x02, 0x03, 0x00, 0x00, 0x02, 0x06, 0x01, 0x00, 0x04, 0x0b, 0x08, 0x00, 0x09, 0x00, 0x00, 0x00
        /*0020*/ 	.byte	0x00, 0x00, 0x00, 0x00


//--------------------- .nv.info._Z12hello_kernelv --------------------------
	.section	.nv.info._Z12hello_kernelv,"",@"SHT_CUDA_INFO"
	.sectionflags	@""
	.align	4


	//----- nvinfo : EIATTR_CUDA_API_VERSION
	.align		4
        /*0000*/ 	.byte	0x04, 0x37
        /*0002*/ 	.short	(.L_8 - .L_7)
.L_7:
        /*0004*/ 	.word	0x00000082


	//----- nvinfo : EIATTR_SPARSE_MMA_MASK
	.align		4
.L_8:
        /*0008*/ 	.byte	0x03, 0x50
        /*000a*/ 	.short	0x0000


	//----- nvinfo : EIATTR_MAXREG_COUNT
	.align		4
        /*000c*/ 	.byte	0x03, 0x1b
        /*000e*/ 	.short	0x00ff


	//----- nvinfo : EIATTR_EXTERNS
	.align		4
        /*0010*/ 	.byte	0x04, 0x0f
        /*0012*/ 	.short	(.L_10 - .L_9)


	//   ....[0]....
	.align		4
.L_9:
        /*0014*/ 	.word	index@(vprintf)


	//----- nvinfo : EIATTR_MERCURY_ISA_VERSION
	.align		4
.L_10:
        /*0018*/ 	.byte	0x03, 0x5f
        /*001a*/ 	.short	0x0101


	//----- nvinfo : EIATTR_VRC_CTA_INIT_COUNT
	.align		4
        /*001c*/ 	.byte	0x02, 0x4a
	.zero		1
	.zero		1


	//----- nvinfo : EIATTR_SYSCALL_OFFSETS
	.align		4
        /*0020*/ 	.byte	0x04, 0x46
        /*0022*/ 	.short	(.L_12 - .L_11)


	//   ....[0]....
.L_11:
        /*0024*/ 	.word	0x000000e0


	//----- nvinfo : EIATTR_EXIT_INSTR_OFFSETS
	.align		4
.L_12:
        /*0028*/ 	.byte	0x04, 0x1c
        /*002a*/ 	.short	(.L_14 - .L_13)


	//   ....[0]....
.L_13:
        /*002c*/ 	.word	0x000000f0


	//----- nvinfo : EIATTR_SW_WAR
	.align		4
.L_14:
        /*0030*/ 	.byte	0x04, 0x36
        /*0032*/ 	.short	(.L_16 - .L_15)
.L_15:
        /*0034*/ 	.word	0x00000008
.L_16:


//--------------------- .nv.callgraph             --------------------------
	.section	.nv.callgraph,"",@"SHT_CUDA_CALLGRAPH"
	.align	4
	.sectionentsize	8
	.align		4
        /*0000*/ 	.word	0x00000000
	.align		4
        /*0004*/ 	.word	0xffffffff
	.align		4
        /*0008*/ 	.word	index@(_Z12hello_kernelv)
	.align		4
        /*000c*/ 	.word	index@(vprintf)
	.align		4
        /*0010*/ 	.word	0x00000000
	.align		4
        /*0014*/ 	.word	0xfffffffe
	.align		4
        /*0018*/ 	.word	0x00000000
	.align		4
        /*001c*/ 	.word	0xfffffffd
	.align		4
        /*0020*/ 	.word	0x00000000
	.align		4
        /*0024*/ 	.word	0xfffffffc


//--------------------- .nv.constant4             --------------------------
	.section	.nv.constant4,"a",@progbits
	.align	8
	.align		8
.nv.constant4:
        /*0000*/ 	.dword	vprintf
	.align		8
        /*0008*/ 	.dword	$str


//--------------------- .text._Z12hello_kernelv   --------------------------
	.section	.text._Z12hello_kernelv,"ax",@progbits
	.align	128
        .global         _Z12hello_kernelv
        .type           _Z12hello_kernelv,@function
        .size           _Z12hello_kernelv,(.L_x_2 - _Z12hello_kernelv)
        .other          _Z12hello_kernelv,@"STO_CUDA_ENTRY STV_DEFAULT"
_Z12hello_kernelv:
.text._Z12hello_kernelv:
[----:B------:R-:W0:Y:S01]  /*0000*/  LDC R1, c[0x0][0x37c] ;  /* 0x0000df00ff017b82 */ /* 0x000e220000000800 */
[----:B------:R-:W1:Y:S01]  /*0010*/  S2R R8, SR_CTAID.X ;  /* 0x0000000000087919 */ /* 0x000e620000002500 */
[----:B0-----:R-:W-:Y:S01]  /*0020*/  VIADD R1, R1, 0xfffffff8 ;  /* 0xfffffff801017836 */ /* 0x001fe20000000000 */
[----:B------:R-:W-:Y:S01]  /*0030*/  MOV R0, 0x0 ;  /* 0x0000000000007802 */ /* 0x000fe20000000f00 */
[----:B------:R-:W0:Y:S04]  /*0040*/  LDCU UR4, c[0x0][0x2f8] ;  /* 0x00005f00ff0477ac */ /* 0x000e280008000800 */
[----:B------:R2:W3:Y:S01]  /*0050*/  LDC.64 R2, c[0x4][R0] ;  /* 0x0100000000027b82 */ /* 0x0004e20000000a00 */
[----:B------:R-:W4:Y:S01]  /*0060*/  LDCU.64 UR6, c[0x4][0x8] ;  /* 0x01000100ff0677ac */ /* 0x000f220008000a00 */
[----:B------:R-:W5:Y:S01]  /*0070*/  LDCU UR5, c[0x0][0x2fc] ;  /* 0x00005f80ff0577ac */ /* 0x000f620008000800 */
[----:B0-----:R-:W-:Y:S01]  /*0080*/  IADD3 R6, P0, PT, R1, UR4, RZ ;  /* 0x0000000401067c10 */ /* 0x001fe2000ff1e0ff */
[----:B----4-:R-:W-:Y:S01]  /*0090*/  IMAD.U32 R4, RZ, RZ, UR6 ;  /* 0x00000006ff047e24 */ /* 0x010fe2000f8e00ff */
[----:B------:R-:W-:-:S03]  /*00a0*/  MOV R5, UR7 ;  /* 0x0000000700057c02 */ /* 0x000fc60008000f00 */
[----:B-----5:R-:W-:Y:S01]  /*00b0*/  IMAD.X R7, RZ, RZ, UR5, P0 ;  /* 0x00000005ff077e24 */ /* 0x020fe200080e06ff */
[----:B-1----:R2:W-:Y:S07]  /*00c0*/  STL [R1], R8 ;  /* 0x0000000801007387 */ /* 0x0025ee0000100800 */
[----:B------:R-:W-:-:S07]  /*00d0*/  LEPC R20, `(.L_x_0) ;  /* 0x000000001014794e */ /* 0x000fce0000000000 */
[----:B--23--:R-:W-:Y:S05]  /*00e0*/  CALL.ABS.NOINC R2 ;  /* 0x0000000002007343 */ /* 0x00cfea0003c00000 */
.L_x_0:
[----:B------:R-:W-:Y:S05]  /*00f0*/  EXIT ;  /* 0x000000000000794d */ /* 0x000fea0003800000 */
.L_x_1:
[----:B------:R-:W-:-:S00]  /*0100*/  BRA `(.L_x_1) ;  /* 0xfffffffc00fc7947 */ /* 0x000fc0000383ffff */
[----:B------:R-:W-:-:S00]  /*0110*/  NOP ;  /* 0x0000000000007918 */ /* 0x000fc00000000000 */
        /* <DEDUP_REMOVED lines=14> */
.L_x_2:


//--------------------- .nv.global.init           --------------------------
	.section	.nv.global.init,"aw",@progbits
.nv.global.init:
	.type		$str,@object
	.size		$str,(.L_0 - $str)
$str:
        /*0000*/ 	.byte	0x48, 0x65, 0x6c, 0x6c, 0x6f, 0x2c, 0x20, 0x57, 0x6f, 0x72, 0x6c, 0x64, 0x20, 0x66, 0x72, 0x6f
        /*0010*/ 	.byte	0x6d, 0x20, 0x74, 0x68, 0x72, 0x65, 0x61, 0x64, 0x20, 0x25, 0x64, 0x21, 0x0a, 0x00
.L_0:


//--------------------- .nv.shared.reserved.0     --------------------------
	.section	.nv.shared.reserved.0,"aw",@nobits
	.weak		__nv_reservedSMEM_offset_0_alias
	.size		__nv_reservedSMEM_offset_0_alias, 0, 64
	.other		__nv_reservedSMEM_offset_0_alias,@"STO_CUDA_RESERVED_SHARED STV_DEFAULT"
__nv_reservedSMEM_offset_0_alias:
	.zero		0
	.zero		64


//--------------------- .nv.constant0._Z12hello_kernelv --------------------------
	.section	.nv.constant0._Z12hello_kernelv,"a",@progbits
	.sectionflags	@""
	.align	4
.nv.constant0._Z12hello_kernelv:
	.zero		896


//--------------------- SYMBOLS --------------------------

	.type		.nv.reservedSmem.offset0,@object
	.size		.nv.reservedSmem.offset0,0x4
	.type		vprintf,@function
